//
// Generated by NVIDIA NVVM Compiler
//
// Compiler Build ID: CL-36424714
// Cuda compilation tools, release 13.0, V13.0.88
// Based on NVVM 20.0.0
//

.version 9.0
.target sm_100
.address_size 64

	// .globl	_Z11imgConvolvePKfPfii
// _ZZ11imgConvolvePKfPfiiE9sharedMem has been demoted

.visible .entry _Z11imgConvolvePKfPfii(
	.param .u64 .ptr .align 1 _Z11imgConvolvePKfPfii_param_0,
	.param .u64 .ptr .align 1 _Z11imgConvolvePKfPfii_param_1,
	.param .u32 _Z11imgConvolvePKfPfii_param_2,
	.param .u32 _Z11imgConvolvePKfPfii_param_3
)
{
	.reg .pred 	%p<18>;
	.reg .b32 	%r<25>;
	.reg .b32 	%f<21>;
	.reg .b64 	%rd<9>;
	// demoted variable
	.shared .align 4 .b8 _ZZ11imgConvolvePKfPfiiE9sharedMem[4096];
	ld.param.u64 	%rd1, [_Z11imgConvolvePKfPfii_param_0];
	ld.param.u64 	%rd2, [_Z11imgConvolvePKfPfii_param_1];
	ld.param.u32 	%r8, [_Z11imgConvolvePKfPfii_param_2];
	ld.param.u32 	%r10, [_Z11imgConvolvePKfPfii_param_3];
	mov.u32 	%r1, %ntid.x;
	mov.u32 	%r11, %ctaid.x;
	mov.u32 	%r2, %tid.x;
	mad.lo.s32 	%r3, %r1, %r11, %r2;
	mov.u32 	%r4, %ntid.y;
	mov.u32 	%r12, %ctaid.y;
	mov.u32 	%r5, %tid.y;
	mad.lo.s32 	%r13, %r4, %r12, %r5;
	setp.ge.s32 	%p1, %r3, %r8;
	setp.ge.s32 	%p2, %r13, %r10;
	shl.b32 	%r14, %r5, 7;
	mov.u32 	%r15, _ZZ11imgConvolvePKfPfiiE9sharedMem;
	add.s32 	%r16, %r15, %r14;
	shl.b32 	%r17, %r2, 2;
	add.s32 	%r7, %r16, %r17;
	or.pred  	%p3, %p1, %p2;
	@%p3 bra 	$L__BB0_2;
	cvta.to.global.u64 	%rd3, %rd1;
	mad.lo.s32 	%r18, %r8, %r13, %r3;
	mul.wide.s32 	%rd4, %r18, 4;
	add.s64 	%rd5, %rd3, %rd4;
	ld.global.f32 	%f1, [%rd5];
	st.shared.f32 	[%r7], %f1;
$L__BB0_2:
	bar.sync 	0;
	setp.lt.s32 	%p4, %r3, 1;
	add.s32 	%r19, %r8, -1;
	setp.ge.s32 	%p5, %r3, %r19;
	or.pred  	%p6, %p4, %p5;
	setp.eq.s32 	%p7, %r13, 0;
	or.pred  	%p8, %p7, %p6;
	add.s32 	%r20, %r10, -1;
	setp.ge.s32 	%p9, %r13, %r20;
	or.pred  	%p10, %p8, %p9;
	setp.eq.s32 	%p11, %r2, 0;
	or.pred  	%p12, %p11, %p10;
	@%p12 bra 	$L__BB0_5;
	add.s32 	%r21, %r1, -1;
	setp.ge.u32 	%p13, %r2, %r21;
	setp.eq.s32 	%p14, %r5, 0;
	add.s32 	%r23, %r4, -1;
	setp.ge.u32 	%p15, %r5, %r23;
	or.pred  	%p16, %p13, %p15;
	or.pred  	%p17, %p16, %p14;
	@%p17 bra 	$L__BB0_5;
	ld.shared.f32 	%f2, [%r7+-132];
	add.f32 	%f3, %f2, 0f00000000;
	ld.shared.f32 	%f4, [%r7+-128];
	add.f32 	%f5, %f3, %f4;
	ld.shared.f32 	%f6, [%r7+-124];
	add.f32 	%f7, %f5, %f6;
	ld.shared.f32 	%f8, [%r7+-4];
	add.f32 	%f9, %f7, %f8;
	ld.shared.f32 	%f10, [%r7];
	add.f32 	%f11, %f9, %f10;
	ld.shared.f32 	%f12, [%r7+4];
	add.f32 	%f13, %f11, %f12;
	ld.shared.f32 	%f14, [%r7+124];
	add.f32 	%f15, %f13, %f14;
	ld.shared.f32 	%f16, [%r7+128];
	add.f32 	%f17, %f15, %f16;
	ld.shared.f32 	%f18, [%r7+132];
	add.f32 	%f19, %f17, %f18;
	div.rn.f32 	%f20, %f19, 0f41100000;
	mad.lo.s32 	%r24, %r8, %r13, %r3;
	cvta.to.global.u64 	%rd6, %rd2;
	mul.wide.s32 	%rd7, %r24, 4;
	add.s64 	%rd8, %rd6, %rd7;
	st.global.f32 	[%rd8], %f20;
$L__BB0_5:
	ret;

}


// ===== COMPILED SASS (sm_100) =====

	.target	sm_100

	.elftype	@"ET_EXEC"


//--------------------- .note.nv.tkinfo           --------------------------
	.section	.note.nv.tkinfo,"",@"SHT_NOTE"
	.sectionflags	@"SHF_NOTE_NV_TKINFO"
	.tkinfo
        /*0018*/ 	.word	0x00000002
        /*0030*/ 	.string	""
        /*0030*/ 	.string	"ptxas"
        /*0030*/ 	.string	"Cuda compilation tools, release 13.0, V13.0.88"
        /*0030*/ 	.string	"Build cuda_13.0.r13.0/compiler.36424714_0"
        /*0030*/ 	.string	"-arch sm_100 -m 64 "



//--------------------- .note.nv.cuinfo           --------------------------
	.section	.note.nv.cuinfo,"",@"SHT_NOTE"
	.sectionflags	@"SHF_NOTE_NV_CUINFO"
        /*0018*/ 	.short	0x0002
        /*001a*/ 	.short	0x0064
        /*001c*/ 	.short	0x0082
	.zero		2


//--------------------- .nv.info                  --------------------------
	.section	.nv.info,"",@"SHT_CUDA_INFO"
	.align	4


	//----- nvinfo : EIATTR_REGCOUNT
	.align		4
        /*0000*/ 	.byte	0x04, 0x2f
        /*0002*/ 	.short	(.L_1 - .L_0)
	.align		4
.L_0:
        /*0004*/ 	.word	index@(_Z11imgConvolvePKfPfii)
        /*0008*/ 	.word	0x00000016


	//----- nvinfo : EIATTR_FRAME_SIZE
	.align		4
.L_1:
        /*000c*/ 	.byte	0x04, 0x11
        /*000e*/ 	.short	(.L_3 - .L_2)
	.align		4
.L_2:
        /*0010*/ 	.word	index@($__internal_0_$__cuda_sm3x_div_rn_noftz_f32_slowpath)
        /*0014*/ 	.word	0x00000000


	//----- nvinfo : EIATTR_FRAME_SIZE
	.align		4
.L_3:
        /*0018*/ 	.byte	0x04, 0x11
        /*001a*/ 	.short	(.L_5 - .L_4)
	.align		4
.L_4:
        /*001c*/ 	.word	index@(_Z11imgConvolvePKfPfii)
        /*0020*/ 	.word	0x00000000


	//----- nvinfo : EIATTR_MIN_STACK_SIZE
	.align		4
.L_5:
        /*0024*/ 	.byte	0x04, 0x12
        /*0026*/ 	.short	(.L_7 - .L_6)
	.align		4
.L_6:
        /*0028*/ 	.word	index@(_Z11imgConvolvePKfPfii)
        /*002c*/ 	.word	0x00000000
.L_7:


//--------------------- .nv.compat                --------------------------
	.section	.nv.compat,"",@"SHT_CUDA_COMPAT_INFO"
	.align	4
        /*0000*/ 	.byte	0x02, 0x09, 0x00, 0x00, 0x02, 0x02, 0x01, 0x00, 0x02, 0x05, 0x05, 0x00, 0x03, 0x07, 0x01, 0x01
        /*0010*/ 	.byte	0x02, 0x03, 0x00, 0x00, 0x02, 0x06, 0x01, 0x00, 0x04, 0x0b, 0x08, 0x00, 0x01, 0x00, 0x00, 0x00
        /*0020*/ 	.byte	0x00, 0x00, 0x00, 0x00


//--------------------- .nv.info._Z11imgConvolvePKfPfii --------------------------
	.section	.nv.info._Z11imgConvolvePKfPfii,"",@"SHT_CUDA_INFO"
	.sectionflags	@""
	.align	4


	//----- nvinfo : EIATTR_CUDA_API_VERSION
	.align		4
        /*0000*/ 	.byte	0x04, 0x37
        /*0002*/ 	.short	(.L_9 - .L_8)
.L_8:
        /*0004*/ 	.word	0x00000082


	//----- nvinfo : EIATTR_KPARAM_INFO
	.align		4
.L_9:
        /*0008*/ 	.byte	0x04, 0x17
        /*000a*/ 	.short	(.L_11 - .L_10)
.L_10:
        /*000c*/ 	.word	0x00000000
        /*0010*/ 	.short	0x0003
        /*0012*/ 	.short	0x0014
        /*0014*/ 	.byte	0x00, 0xf0, 0x11, 0x00


	//----- nvinfo : EIATTR_KPARAM_INFO
	.align		4
.L_11:
        /*0018*/ 	.byte	0x04, 0x17
        /*001a*/ 	.short	(.L_13 - .L_12)
.L_12:
        /*001c*/ 	.word	0x00000000
        /*0020*/ 	.short	0x0002
        /*0022*/ 	.short	0x0010
        /*0024*/ 	.byte	0x00, 0xf0, 0x11, 0x00


	//----- nvinfo : EIATTR_KPARAM_INFO
	.align		4
.L_13:
        /*0028*/ 	.byte	0x04, 0x17
        /*002a*/ 	.short	(.L_15 - .L_14)
.L_14:
        /*002c*/ 	.word	0x00000000
        /*0030*/ 	.short	0x0001
        /*0032*/ 	.short	0x0008
        /*0034*/ 	.byte	0x00, 0xf5, 0x21, 0x00


	//----- nvinfo : EIATTR_KPARAM_INFO
	.align		4
.L_15:
        /*0038*/ 	.byte	0x04, 0x17
        /*003a*/ 	.short	(.L_17 - .L_16)
.L_16:
        /*003c*/ 	.word	0x00000000
        /*0040*/ 	.short	0x0000
        /*0042*/ 	.short	0x0000
        /*0044*/ 	.byte	0x00, 0xf5, 0x21, 0x00


	//----- nvinfo : EIATTR_SPARSE_MMA_MASK
	.align		4
.L_17:
        /*0048*/ 	.byte	0x03, 0x50
        /*004a*/ 	.short	0x0000


	//----- nvinfo : EIATTR_MAXREG_COUNT
	.align		4
        /*004c*/ 	.byte	0x03, 0x1b
        /*004e*/ 	.short	0x00ff


	//----- nvinfo : EIATTR_NUM_BARRIERS
	.align		4
        /*0050*/ 	.byte	0x02, 0x4c
        /*0052*/ 	.byte	0x01
	.zero		1


	//----- nvinfo : EIATTR_MERCURY_ISA_VERSION
	.align		4
        /*0054*/ 	.byte	0x03, 0x5f
        /*0056*/ 	.short	0x0101


	//----- nvinfo : EIATTR_VRC_CTA_INIT_COUNT
	.align		4
        /*0058*/ 	.byte	0x02, 0x4a
	.zero		1
	.zero		1


	//----- nvinfo : EIATTR_EXIT_INSTR_OFFSETS
	.align		4
        /*005c*/ 	.byte	0x04, 0x1c
        /*005e*/ 	.short	(.L_19 - .L_18)


	//   ....[0]....
.L_18:
        /*0060*/ 	.word	0x000001f0


	//   ....[1]....
        /*0064*/ 	.word	0x00000250


	//   ....[2]....
        /*0068*/ 	.word	0x000004b0


	//----- nvinfo : EIATTR_CRS_STACK_SIZE
	.align		4
.L_19:
        /*006c*/ 	.byte	0x04, 0x1e
        /*006e*/ 	.short	(.L_21 - .L_20)
.L_20:
        /*0070*/ 	.word	0x00000000


	//----- nvinfo : EIATTR_CBANK_PARAM_SIZE
	.align		4
.L_21:
        /*0074*/ 	.byte	0x03, 0x19
        /*0076*/ 	.short	0x0018


	//----- nvinfo : EIATTR_PARAM_CBANK
	.align		4
        /*0078*/ 	.byte	0x04, 0x0a
        /*007a*/ 	.short	(.L_23 - .L_22)
	.align		4
.L_22:
        /*007c*/ 	.word	index@(.nv.constant0._Z11imgConvolvePKfPfii)
        /*0080*/ 	.short	0x0380
        /*0082*/ 	.short	0x0018


	//----- nvinfo : EIATTR_SW_WAR
	.align		4
.L_23:
        /*0084*/ 	.byte	0x04, 0x36
        /*0086*/ 	.short	(.L_25 - .L_24)
.L_24:
        /*0088*/ 	.word	0x00000008
.L_25:


//--------------------- .nv.callgraph             --------------------------
	.section	.nv.callgraph,"",@"SHT_CUDA_CALLGRAPH"
	.align	4
	.sectionentsize	8
	.align		4
        /*0000*/ 	.word	0x00000000
	.align		4
        /*0004*/ 	.word	0xffffffff
	.align		4
        /*0008*/ 	.word	0x00000000
	.align		4
        /*000c*/ 	.word	0xfffffffe
	.align		4
        /*0010*/ 	.word	0x00000000
	.align		4
        /*0014*/ 	.word	0xfffffffd
	.align		4
        /*0018*/ 	.word	0x00000000
	.align		4
        /*001c*/ 	.word	0xfffffffc


//--------------------- .text._Z11imgConvolvePKfPfii --------------------------
	.section	.text._Z11imgConvolvePKfPfii,"ax",@progbits
	.align	128
        .global         _Z11imgConvolvePKfPfii
        .type           _Z11imgConvolvePKfPfii,@function
        .size           _Z11imgConvolvePKfPfii,(.L_x_15 - _Z11imgConvolvePKfPfii)
        .other          _Z11imgConvolvePKfPfii,@"STO_CUDA_ENTRY STV_DEFAULT"
_Z11imgConvolvePKfPfii:
.text._Z11imgConvolvePKfPfii:
[----:B------:R-:W-:Y:S01]  /*0000*/  LDC R1, c[0x0][0x37c] ;  /* 0x0000df00ff017b82 */ /* 0x000fe20000000800 */
[----:B------:R-:W0:Y:S01]  /*0010*/  S2R R2, SR_CTAID.Y ;  /* 0x0000000000027919 */ /* 0x000e220000002600 */
[----:B------:R-:W1:Y:S01]  /*0020*/  LDCU UR7, c[0x0][0x360] ;  /* 0x00006c00ff0777ac */ /* 0x000e620008000800 */
[----:B------:R-:W0:Y:S01]  /*0030*/  S2R R9, SR_TID.Y ;  /* 0x0000000000097919 */ /* 0x000e220000002200 */
[----:B------:R-:W0:Y:S01]  /*0040*/  LDCU UR10, c[0x0][0x364] ;  /* 0x00006c80ff0a77ac */ /* 0x000e220008000800 */
[----:B------:R-:W1:Y:S01]  /*0050*/  S2R R3, SR_CTAID.X ;  /* 0x0000000000037919 */ /* 0x000e620000002500 */
[----:B------:R-:W2:Y:S01]  /*0060*/  LDCU.64 UR4, c[0x0][0x390] ;  /* 0x00007200ff0477ac */ /* 0x000ea20008000a00 */
[----:B------:R-:W1:Y:S01]  /*0070*/  S2R R6, SR_TID.X ;  /* 0x0000000000067919 */ /* 0x000e620000002100 */
[----:B------:R-:W3:Y:S01]  /*0080*/  LDCU.64 UR8, c[0x0][0x358] ;  /* 0x00006b00ff0877ac */ /* 0x000ee20008000a00 */
[----:B0-----:R-:W-:-:S05]  /*0090*/  IMAD R2, R2, UR10, R9 ;  /* 0x0000000a02027c24 */ /* 0x001fca000f8e0209 */
[----:B--2---:R-:W-:Y:S01]  /*00a0*/  ISETP.GE.AND P0, PT, R2, UR5, PT ;  /* 0x0000000502007c0c */ /* 0x004fe2000bf06270 */
[----:B-1----:R-:W-:-:S05]  /*00b0*/  IMAD R3, R3, UR7, R6 ;  /* 0x0000000703037c24 */ /* 0x002fca000f8e0206 */
[----:B------:R-:W-:-:S13]  /*00c0*/  ISETP.GE.OR P0, PT, R3, UR4, P0 ;  /* 0x0000000403007c0c */ /* 0x000fda0008706670 */
[----:B------:R-:W0:Y:S01]  /*00d0*/  @!P0 LDC.64 R4, c[0x0][0x380] ;  /* 0x0000e000ff048b82 */ /* 0x000e220000000a00 */
[----:B------:R-:W-:-:S04]  /*00e0*/  @!P0 IMAD R7, R2, UR4, R3 ;  /* 0x0000000402078c24 */ /* 0x000fc8000f8e0203 */
[----:B0-----:R-:W-:-:S06]  /*00f0*/  @!P0 IMAD.WIDE R4, R7, 0x4, R4 ;  /* 0x0000000407048825 */ /* 0x001fcc00078e0204 */
[----:B---3--:R-:W2:Y:S01]  /*0100*/  @!P0 LDG.E R5, desc[UR8][R4.64] ;  /* 0x0000000804058981 */ /* 0x008ea2000c1e1900 */
[----:B------:R-:W0:Y:S01]  /*0110*/  S2UR UR6, SR_CgaCtaId ;  /* 0x00000000000679c3 */ /* 0x000e220000008800 */
[----:B------:R-:W-:Y:S02]  /*0120*/  UIADD3 UR4, UPT, UPT, UR4, -0x1, URZ ;  /* 0xffffffff04047890 */ /* 0x000fe4000fffe0ff */
[----:B------:R-:W-:-:S04]  /*0130*/  UIADD3 UR5, UPT, UPT, UR5, -0x1, URZ ;  /* 0xffffffff05057890 */ /* 0x000fc8000fffe0ff */
[----:B------:R-:W-:Y:S01]  /*0140*/  ISETP.GE.AND P1, PT, R3, UR4, PT ;  /* 0x0000000403007c0c */ /* 0x000fe2000bf26270 */
[----:B------:R-:W-:-:S03]  /*0150*/  UMOV UR4, 0x400 ;  /* 0x0000040000047882 */ /* 0x000fc60000000000 */
[----:B------:R-:W-:-:S04]  /*0160*/  ISETP.LT.OR P1, PT, R3, 0x1, P1 ;  /* 0x000000010300780c */ /* 0x000fc80000f21670 */
[----:B------:R-:W-:-:S04]  /*0170*/  ISETP.EQ.OR P1, PT, R2, RZ, P1 ;  /* 0x000000ff0200720c */ /* 0x000fc80000f22670 */
[----:B------:R-:W-:-:S04]  /*0180*/  ISETP.GE.OR P1, PT, R2, UR5, P1 ;  /* 0x0000000502007c0c */ /* 0x000fc80008f26670 */
[----:B------:R-:W-:Y:S01]  /*0190*/  ISETP.EQ.OR P1, PT, R6, RZ, P1 ;  /* 0x000000ff0600720c */ /* 0x000fe20000f22670 */
[----:B0-----:R-:W-:-:S06]  /*01a0*/  ULEA UR4, UR6, UR4, 0x18 ;  /* 0x0000000406047291 */ /* 0x001fcc000f8ec0ff */
[----:B------:R-:W-:-:S05]  /*01b0*/  LEA R0, R9, UR4, 0x7 ;  /* 0x0000000409007c11 */ /* 0x000fca000f8e38ff */
[----:B------:R-:W-:-:S05]  /*01c0*/  IMAD R0, R6, 0x4, R0 ;  /* 0x0000000406007824 */ /* 0x000fca00078e0200 */
[----:B--2---:R0:W-:Y:S01]  /*01d0*/  @!P0 STS [R0], R5 ;  /* 0x0000000500008388 */ /* 0x0041e20000000800 */
[----:B------:R-:W-:Y:S06]  /*01e0*/  BAR.SYNC.DEFER_BLOCKING 0x0 ;  /* 0x0000000000007b1d */ /* 0x000fec0000010000 */
[----:B------:R-:W-:Y:S05]  /*01f0*/  @P1 EXIT ;  /* 0x000000000000194d */ /* 0x000fea0003800000 */
[----:B------:R-:W-:Y:S02]  /*0200*/  UIADD3 UR5, UPT, UPT, UR10, -0x1, URZ ;  /* 0xffffffff0a057890 */ /* 0x000fe4000fffe0ff */
[----:B------:R-:W-:-:S04]  /*0210*/  UIADD3 UR4, UPT, UPT, UR7, -0x1, URZ ;  /* 0xffffffff07047890 */ /* 0x000fc8000fffe0ff */
[----:B------:R-:W-:-:S04]  /*0220*/  ISETP.GE.U32.AND P0, PT, R9, UR5, PT ;  /* 0x0000000509007c0c */ /* 0x000fc8000bf06070 */
[----:B------:R-:W-:-:S04]  /*0230*/  ISETP.GE.U32.OR P0, PT, R6, UR4, P0 ;  /* 0x0000000406007c0c */ /* 0x000fc80008706470 */
[----:B------:R-:W-:-:S13]  /*0240*/  ISETP.EQ.OR P0, PT, R9, RZ, P0 ;  /* 0x000000ff0900720c */ /* 0x000fda0000702670 */
[----:B------:R-:W-:Y:S05]  /*0250*/  @P0 EXIT ;  /* 0x000000000000094d */ /* 0x000fea0003800000 */
[----:B------:R-:W1:Y:S01]  /*0260*/  LDS R4, [R0+-0x84] ;  /* 0xffff7c0000047984 */ /* 0x000e620000000800 */
[----:B------:R-:W-:Y:S01]  /*0270*/  IMAD.MOV.U32 R6, RZ, RZ, 0x3de38e39 ;  /* 0x3de38e39ff067424 */ /* 0x000fe200078e00ff */
[----:B------:R-:W-:Y:S02]  /*0280*/  BSSY.RECONVERGENT B1, `(.L_x_0) ;  /* 0x000001d000017945 */ /* 0x000fe40003800200 */
[----:B0-----:R-:W0:Y:S04]  /*0290*/  LDS R5, [R0+-0x80] ;  /* 0xffff800000057984 */ /* 0x001e280000000800 */
[----:B------:R-:W2:Y:S04]  /*02a0*/  LDS R7, [R0+-0x7c] ;  /* 0xffff840000077984 */ /* 0x000ea80000000800 */
[----:B------:R-:W3:Y:S04]  /*02b0*/  LDS R9, [R0+-0x4] ;  /* 0xfffffc0000097984 */ /* 0x000ee80000000800 */
[----:B------:R-:W4:Y:S04]  /*02c0*/  LDS R11, [R0] ;  /* 0x00000000000b7984 */ /* 0x000f280000000800 */
[----:B------:R-:W5:Y:S04]  /*02d0*/  LDS R13, [R0+0x4] ;  /* 0x00000400000d7984 */ /* 0x000f680000000800 */
[----:B------:R-:W5:Y:S04]  /*02e0*/  LDS R15, [R0+0x7c] ;  /* 0x00007c00000f7984 */ /* 0x000f680000000800 */
[----:B------:R-:W5:Y:S04]  /*02f0*/  LDS R17, [R0+0x80] ;  /* 0x0000800000117984 */ /* 0x000f680000000800 */
[----:B------:R-:W5:Y:S01]  /*0300*/  LDS R19, [R0+0x84] ;  /* 0x0000840000137984 */ /* 0x000f620000000800 */
[----:B-1----:R-:W-:-:S04]  /*0310*/  FADD R4, RZ, R4 ;  /* 0x00000004ff047221 */ /* 0x002fc80000000000 */
[----:B0-----:R-:W-:Y:S01]  /*0320*/  FADD R4, R4, R5 ;  /* 0x0000000504047221 */ /* 0x001fe20000000000 */
[----:B------:R-:W-:-:S03]  /*0330*/  IMAD.MOV.U32 R5, RZ, RZ, 0x41100000 ;  /* 0x41100000ff057424 */ /* 0x000fc600078e00ff */
[----:B--2---:R-:W-:Y:S01]  /*0340*/  FADD R4, R4, R7 ;  /* 0x0000000704047221 */ /* 0x004fe20000000000 */
[----:B------:R-:W-:-:S03]  /*0350*/  FFMA R5, R6, -R5, 1 ;  /* 0x3f80000006057423 */ /* 0x000fc60000000805 */
[----:B---3--:R-:W-:Y:S01]  /*0360*/  FADD R4, R4, R9 ;  /* 0x0000000904047221 */ /* 0x008fe20000000000 */
[----:B------:R-:W-:-:S03]  /*0370*/  FFMA R5, R5, R6, 0.11111111193895339966 ;  /* 0x3de38e3905057423 */ /* 0x000fc60000000006 */
[----:B----4-:R-:W-:-:S04]  /*0380*/  FADD R4, R4, R11 ;  /* 0x0000000b04047221 */ /* 0x010fc80000000000 */
[----:B-----5:R-:W-:-:S04]  /*0390*/  FADD R4, R4, R13 ;  /* 0x0000000d04047221 */ /* 0x020fc80000000000 */
[----:B------:R-:W-:-:S04]  /*03a0*/  FADD R4, R4, R15 ;  /* 0x0000000f04047221 */ /* 0x000fc80000000000 */
[----:B------:R-:W-:-:S04]  /*03b0*/  FADD R4, R4, R17 ;  /* 0x0000001104047221 */ /* 0x000fc80000000000 */
[----:B------:R-:W-:-:S04]  /*03c0*/  FADD R0, R4, R19 ;  /* 0x0000001304007221 */ /* 0x000fc80000000000 */
[----:B------:R-:W0:Y:S01]  /*03d0*/  FCHK P0, R0, 9 ;  /* 0x4110000000007902 */ /* 0x000e220000000000 */
[----:B------:R-:W-:-:S04]  /*03e0*/  FFMA R4, R0, R5, RZ ;  /* 0x0000000500047223 */ /* 0x000fc800000000ff */
[----:B------:R-:W-:-:S04]  /*03f0*/  FFMA R6, R4, -9, R0 ;  /* 0xc110000004067823 */ /* 0x000fc80000000000 */
[----:B------:R-:W-:Y:S01]  /*0400*/  FFMA R7, R5, R6, R4 ;  /* 0x0000000605077223 */ /* 0x000fe20000000004 */
[----:B0-----:R-:W-:Y:S06]  /*0410*/  @!P0 BRA `(.L_x_1) ;  /* 0x00000000000c8947 */ /* 0x001fec0003800000 */
[----:B------:R-:W-:-:S07]  /*0420*/  MOV R4, 0x440 ;  /* 0x0000044000047802 */ /* 0x000fce0000000f00 */
[----:B------:R-:W-:Y:S05]  /*0430*/  CALL.REL.NOINC `($__internal_0_$__cuda_sm3x_div_rn_noftz_f32_slowpath) ;  /* 0x0000000000207944 */ /* 0x000fea0003c00000 */
[----:B------:R-:W-:-:S07]  /*0440*/  IMAD.MOV.U32 R7, RZ, RZ, R6 ;  /* 0x000000ffff077224 */ /* 0x000fce00078e0006 */
.L_x_1:
[----:B------:R-:W-:Y:S05]  /*0450*/  BSYNC.RECONVERGENT B1 ;  /* 0x0000000000017941 */ /* 0x000fea0003800200 */
.L_x_0:
[----:B------:R-:W0:Y:S01]  /*0460*/  LDC.64 R4, c[0x0][0x388] ;  /* 0x0000e200ff047b82 */ /* 0x000e220000000a00 */
[----:B------:R-:W1:Y:S02]  /*0470*/  LDCU UR4, c[0x0][0x390] ;  /* 0x00007200ff0477ac */ /* 0x000e640008000800 */
[----:B-1----:R-:W-:-:S04]  /*0480*/  IMAD R3, R2, UR4, R3 ;  /* 0x0000000402037c24 */ /* 0x002fc8000f8e0203 */
[----:B0-----:R-:W-:-:S05]  /*0490*/  IMAD.WIDE R2, R3, 0x4, R4 ;  /* 0x0000000403027825 */ /* 0x001fca00078e0204 */
[----:B------:R-:W-:Y:S01]  /*04a0*/  STG.E desc[UR8][R2.64], R7 ;  /* 0x0000000702007986 */ /* 0x000fe2000c101908 */
[----:B------:R-:W-:Y:S05]  /*04b0*/  EXIT ;  /* 0x000000000000794d */ /* 0x000fea0003800000 */
        .weak           $__internal_0_$__cuda_sm3x_div_rn_noftz_f32_slowpath
        .type           $__internal_0_$__cuda_sm3x_div_rn_noftz_f32_slowpath,@function
        .size           $__internal_0_$__cuda_sm3x_div_rn_noftz_f32_slowpath,(.L_x_15 - $__internal_0_$__cuda_sm3x_div_rn_noftz_f32_slowpath)
$__internal_0_$__cuda_sm3x_div_rn_noftz_f32_slowpath:
[--C-:B------:R-:W-:Y:S01]  /*04c0*/  SHF.R.U32.HI R5, RZ, 0x17, R0.reuse ;  /* 0x00000017ff057819 */ /* 0x100fe20000011600 */
[----:B------:R-:W-:Y:S04]  /*04d0*/  BSSY.RECONVERGENT B0, `(.L_x_2) ;  /* 0x000005c000007945 */ /* 0x000fe80003800200 */
[----:B------:R-:W-:Y:S01]  /*04e0*/  BSSY.RELIABLE B2, `(.L_x_3) ;  /* 0x000001a000027945 */ /* 0x000fe20003800100 */
[----:B------:R-:W-:Y:S01]  /*04f0*/  IMAD.MOV.U32 R6, RZ, RZ, R0 ;  /* 0x000000ffff067224 */ /* 0x000fe200078e0000 */
[----:B------:R-:W-:-:S05]  /*0500*/  LOP3.LUT R5, R5, 0xff, RZ, 0xc0, !PT ;  /* 0x000000ff05057812 */ /* 0x000fca00078ec0ff */
[----:B------:R-:W-:-:S05]  /*0510*/  VIADD R8, R5, 0xffffffff ;  /* 0xffffffff05087836 */ /* 0x000fca0000000000 */
[----:B------:R-:W-:-:S13]  /*0520*/  ISETP.GT.U32.OR P0, PT, R8, 0xfd, !PT ;  /* 0x000000fd0800780c */ /* 0x000fda0007f04470 */
[----:B------:R-:W-:Y:S01]  /*0530*/  @!P0 IMAD.MOV.U32 R7, RZ, RZ, RZ ;  /* 0x000000ffff078224 */ /* 0x000fe200078e00ff */
[----:B------:R-:W-:Y:S06]  /*0540*/  @!P0 BRA `(.L_x_4) ;  /* 0x00000000004c8947 */ /* 0x000fec0003800000 */
[----:B------:R-:W-:-:S13]  /*0550*/  FSETP.GTU.FTZ.AND P0, PT, |R0|, +INF , PT ;  /* 0x7f8000000000780b */ /* 0x000fda0003f1c200 */
[----:B------:R-:W-:Y:S05]  /*0560*/  @P0 BREAK.RELIABLE B2 ;  /* 0x0000000000020942 */ /* 0x000fea0003800100 */
[----:B------:R-:W-:Y:S05]  /*0570*/  @P0 BRA `(.L_x_5) ;  /* 0x0000000400400947 */ /* 0x000fea0003800000 */
[----:B------:R-:W-:-:S05]  /*0580*/  IMAD.MOV.U32 R7, RZ, RZ, 0x41100000 ;  /* 0x41100000ff077424 */ /* 0x000fca00078e00ff */
[----:B------:R-:W-:-:S13]  /*0590*/  LOP3.LUT P0, RZ, R7, 0x7fffffff, R6, 0xc8, !PT ;  /* 0x7fffffff07ff7812 */ /* 0x000fda000780c806 */
[----:B------:R-:W-:Y:S05]  /*05a0*/  @!P0 BREAK.RELIABLE B2 ;  /* 0x0000000000028942 */ /* 0x000fea0003800100 */
[----:B------:R-:W-:Y:S05]  /*05b0*/  @!P0 BRA `(.L_x_6) ;  /* 0x0000000400288947 */ /* 0x000fea0003800000 */
[----:B------:R-:W-:-:S13]  /*05c0*/  LOP3.LUT P0, RZ, R6, 0x7fffffff, RZ, 0xc0, !PT ;  /* 0x7fffffff06ff7812 */ /* 0x000fda000780c0ff */
[----:B------:R-:W-:Y:S05]  /*05d0*/  @!P0 BREAK.RELIABLE B2 ;  /* 0x0000000000028942 */ /* 0x000fea0003800100 */
[----:B------:R-:W-:Y:S05]  /*05e0*/  @!P0 BRA `(.L_x_7) ;  /* 0x0000000400148947 */ /* 0x000fea0003800000 */
[----:B------:R-:W-:Y:S02]  /*05f0*/  FSETP.NEU.FTZ.AND P0, PT, |R0|, +INF , PT ;  /* 0x7f8000000000780b */ /* 0x000fe40003f1d200 */
[----:B------:R-:W-:-:S04]  /*0600*/  LOP3.LUT P1, RZ, R7, 0x7fffffff, RZ, 0xc0, !PT ;  /* 0x7fffffff07ff7812 */ /* 0x000fc8000782c0ff */
[----:B------:R-:W-:-:S13]  /*0610*/  PLOP3.LUT P0, PT, P0, P1, PT, 0x2f, 0xf2 ;  /* 0x0000000000f2781c */ /* 0x000fda0000702577 */
[----:B------:R-:W-:Y:S05]  /*0620*/  @P0 BREAK.RELIABLE B2 ;  /* 0x0000000000020942 */ /* 0x000fea0003800100 */
[----:B------:R-:W-:Y:S05]  /*0630*/  @P0 BRA `(.L_x_8) ;  /* 0x0000000000f40947 */ /* 0x000fea0003800000 */
[----:B------:R-:W-:-:S13]  /*0640*/  ISETP.GE.AND P0, PT, R8, RZ, PT ;  /* 0x000000ff0800720c */ /* 0x000fda0003f06270 */
[----:B------:R-:W-:Y:S02]  /*0650*/  @P0 IMAD.MOV.U32 R7, RZ, RZ, RZ ;  /* 0x000000ffff070224 */ /* 0x000fe400078e00ff */
[----:B------:R-:W-:Y:S01]  /*0660*/  @!P0 FFMA R6, R0, 1.84467440737095516160e+19, RZ ;  /* 0x5f80000000068823 */ /* 0x000fe200000000ff */
[----:B------:R-:W-:-:S07]  /*0670*/  @!P0 MOV R7, 0xffffffc0 ;  /* 0xffffffc000078802 */ /* 0x000fce0000000f00 */
.L_x_4:
[----:B------:R-:W-:Y:S05]  /*0680*/  BSYNC.RELIABLE B2 ;  /* 0x0000000000027941 */ /* 0x000fea0003800100 */
.L_x_3:
[----:B------:R-:W-:Y:S01]  /*0690*/  UMOV UR4, 0x41100000 ;  /* 0x4110000000047882 */ /* 0x000fe20000000000 */
[----:B------:R-:W-:Y:S01]  /*06a0*/  VIADD R5, R5, 0xffffff81 ;  /* 0xffffff8105057836 */ /* 0x000fe20000000000 */
[----:B------:R-:W-:Y:S01]  /*06b0*/  UIADD3 UR4, UPT, UPT, UR4, -0x1800000, URZ ;  /* 0xfe80000004047890 */ /* 0x000fe2000fffe0ff */
[----:B------:R-:W-:Y:S02]  /*06c0*/  BSSY.RECONVERGENT B2, `(.L_x_9) ;  /* 0x0000033000027945 */ /* 0x000fe40003800200 */
[----:B------:R-:W-:Y:S01]  /*06d0*/  IMAD R0, R5, -0x800000, R6 ;  /* 0xff80000005007824 */ /* 0x000fe200078e0206 */
[----:B------:R-:W-:Y:S02]  /*06e0*/  IADD3 R7, PT, PT, R7, -0x3, R5 ;  /* 0xfffffffd07077810 */ /* 0x000fe40007ffe005 */
[----:B------:R-:W-:-:S03]  /*06f0*/  FADD.FTZ R9, -RZ, -UR4 ;  /* 0x80000004ff097e21 */ /* 0x000fc60008010100 */
[----:B------:R-:W0:Y:S02]  /*0700*/  MUFU.RCP R8, UR4 ;  /* 0x0000000400087d08 */ /* 0x000e240008001000 */
[----:B0-----:R-:W-:-:S04]  /*0710*/  FFMA R11, R8, R9, 1 ;  /* 0x3f800000080b7423 */ /* 0x001fc80000000009 */
[----:B------:R-:W-:-:S04]  /*0720*/  FFMA R11, R8, R11, R8 ;  /* 0x0000000b080b7223 */ /* 0x000fc80000000008 */
[----:B------:R-:W-:-:S04]  /*0730*/  FFMA R6, R0, R11, RZ ;  /* 0x0000000b00067223 */ /* 0x000fc800000000ff */
[----:B------:R-:W-:-:S04]  /*0740*/  FFMA R8, R9, R6, R0 ;  /* 0x0000000609087223 */ /* 0x000fc80000000000 */
[----:B------:R-:W-:-:S04]  /*0750*/  FFMA R8, R11, R8, R6 ;  /* 0x000000080b087223 */ /* 0x000fc80000000006 */
[----:B------:R-:W-:-:S04]  /*0760*/  FFMA R9, R9, R8, R0 ;  /* 0x0000000809097223 */ /* 0x000fc80000000000 */
[----:B------:R-:W-:-:S05]  /*0770*/  FFMA R6, R11, R9, R8 ;  /* 0x000000090b067223 */ /* 0x000fca0000000008 */
[----:B------:R-:W-:-:S04]  /*0780*/  SHF.R.U32.HI R0, RZ, 0x17, R6 ;  /* 0x00000017ff007819 */ /* 0x000fc80000011606 */
[----:B------:R-:W-:-:S05]  /*0790*/  LOP3.LUT R0, R0, 0xff, RZ, 0xc0, !PT ;  /* 0x000000ff00007812 */ /* 0x000fca00078ec0ff */
[----:B------:R-:W-:-:S04]  /*07a0*/  IMAD.IADD R10, R0, 0x1, R7 ;  /* 0x00000001000a7824 */ /* 0x000fc800078e0207 */
[----:B------:R-:W-:-:S05]  /*07b0*/  VIADD R0, R10, 0xffffffff ;  /* 0xffffffff0a007836 */ /* 0x000fca0000000000 */
[----:B------:R-:W-:-:S13]  /*07c0*/  ISETP.GE.U32.AND P0, PT, R0, 0xfe, PT ;  /* 0x000000fe0000780c */ /* 0x000fda0003f06070 */
[----:B------:R-:W-:Y:S05]  /*07d0*/  @!P0 BRA `(.L_x_10) ;  /* 0x0000000000808947 */ /* 0x000fea0003800000 */
[----:B------:R-:W-:-:S13]  /*07e0*/  ISETP.GT.AND P0, PT, R10, 0xfe, PT ;  /* 0x000000fe0a00780c */ /* 0x000fda0003f04270 */
[----:B------:R-:W-:Y:S05]  /*07f0*/  @P0 BRA `(.L_x_11) ;  /* 0x00000000006c0947 */ /* 0x000fea0003800000 */
[----:B------:R-:W-:-:S13]  /*0800*/  ISETP.GE.AND P0, PT, R10, 0x1, PT ;  /* 0x000000010a00780c */ /* 0x000fda0003f06270 */
[----:B------:R-:W-:Y:S05]  /*0810*/  @P0 BRA `(.L_x_12) ;  /* 0x0000000000740947 */ /* 0x000fea0003800000 */
[----:B------:R-:W-:Y:S02]  /*0820*/  ISETP.GE.AND P0, PT, R10, -0x18, PT ;  /* 0xffffffe80a00780c */ /* 0x000fe40003f06270 */
[----:B------:R-:W-:-:S11]  /*0830*/  LOP3.LUT R6, R6, 0x80000000, RZ, 0xc0, !PT ;  /* 0x8000000006067812 */ /* 0x000fd600078ec0ff */
[----:B------:R-:W-:Y:S05]  /*0840*/  @!P0 BRA `(.L_x_12) ;  /* 0x0000000000688947 */ /* 0x000fea0003800000 */
[CCC-:B------:R-:W-:Y:S01]  /*0850*/  FFMA.RZ R0, R11.reuse, R9.reuse, R8.reuse ;  /* 0x000000090b007223 */ /* 0x1c0fe2000000c008 */
[C---:B------:R-:W-:Y:S02]  /*0860*/  ISETP.NE.AND P2, PT, R10.reuse, RZ, PT ;  /* 0x000000ff0a00720c */ /* 0x040fe40003f45270 */
[----:B------:R-:W-:Y:S02]  /*0870*/  ISETP.NE.AND P1, PT, R10, RZ, PT ;  /* 0x000000ff0a00720c */ /* 0x000fe40003f25270 */
[----:B------:R-:W-:Y:S01]  /*0880*/  LOP3.LUT R5, R0, 0x7fffff, RZ, 0xc0, !PT ;  /* 0x007fffff00057812 */ /* 0x000fe200078ec0ff */
[CCC-:B------:R-:W-:Y:S01]  /*0890*/  FFMA.RP R0, R11.reuse, R9.reuse, R8.reuse ;  /* 0x000000090b007223 */ /* 0x1c0fe20000008008 */
[----:B------:R-:W-:Y:S01]  /*08a0*/  FFMA.RM R11, R11, R9, R8 ;  /* 0x000000090b0b7223 */ /* 0x000fe20000004008 */
[C---:B------:R-:W-:Y:S01]  /*08b0*/  VIADD R8, R10.reuse, 0x20 ;  /* 0x000000200a087836 */ /* 0x040fe20000000000 */
[----:B------:R-:W-:Y:S02]  /*08c0*/  LOP3.LUT R5, R5, 0x800000, RZ, 0xfc, !PT ;  /* 0x0080000005057812 */ /* 0x000fe400078efcff */
[----:B------:R-:W-:-:S02]  /*08d0*/  IADD3 R7, PT, PT, -R10, RZ, RZ ;  /* 0x000000ff0a077210 */ /* 0x000fc40007ffe1ff */
[----:B------:R-:W-:Y:S02]  /*08e0*/  SHF.L.U32 R8, R5, R8, RZ ;  /* 0x0000000805087219 */ /* 0x000fe400000006ff */
[----:B------:R-:W-:Y:S02]  /*08f0*/  FSETP.NEU.FTZ.AND P0, PT, R0, R11, PT ;  /* 0x0000000b0000720b */ /* 0x000fe40003f1d000 */
[----:B------:R-:W-:Y:S02]  /*0900*/  SEL R0, R7, RZ, P2 ;  /* 0x000000ff07007207 */ /* 0x000fe40001000000 */
[----:B------:R-:W-:Y:S02]  /*0910*/  ISETP.NE.AND P1, PT, R8, RZ, P1 ;  /* 0x000000ff0800720c */ /* 0x000fe40000f25270 */
[----:B------:R-:W-:Y:S02]  /*0920*/  SHF.R.U32.HI R0, RZ, R0, R5 ;  /* 0x00000000ff007219 */ /* 0x000fe40000011605 */
[----:B------:R-:W-:-:S02]  /*0930*/  PLOP3.LUT P0, PT, P0, P1, PT, 0xf8, 0x8f ;  /* 0x00000000008f781c */ /* 0x000fc40000703f70 */
[----:B------:R-:W-:Y:S02]  /*0940*/  SHF.R.U32.HI R8, RZ, 0x1, R0 ;  /* 0x00000001ff087819 */ /* 0x000fe40000011600 */
[----:B------:R-:W-:-:S04]  /*0950*/  SEL R5, RZ, 0x1, !P0 ;  /* 0x00000001ff057807 */ /* 0x000fc80004000000 */
[----:B------:R-:W-:-:S04]  /*0960*/  LOP3.LUT R5, R5, 0x1, R8, 0xf8, !PT ;  /* 0x0000000105057812 */ /* 0x000fc800078ef808 */
[----:B------:R-:W-:-:S05]  /*0970*/  LOP3.LUT R5, R5, R0, RZ, 0xc0, !PT ;  /* 0x0000000005057212 */ /* 0x000fca00078ec0ff */
[----:B------:R-:W-:-:S05]  /*0980*/  IMAD.IADD R5, R8, 0x1, R5 ;  /* 0x0000000108057824 */ /* 0x000fca00078e0205 */
[----:B------:R-:W-:Y:S01]  /*0990*/  LOP3.LUT R6, R5, R6, RZ, 0xfc, !PT ;  /* 0x0000000605067212 */ /* 0x000fe200078efcff */
[----:B------:R-:W-:Y:S06]  /*09a0*/  BRA `(.L_x_12) ;  /* 0x0000000000107947 */ /* 0x000fec0003800000 */
.L_x_11:
[----:B------:R-:W-:-:S04]  /*09b0*/  LOP3.LUT R6, R6, 0x80000000, RZ, 0xc0, !PT ;  /* 0x8000000006067812 */ /* 0x000fc800078ec0ff */
[----:B------:R-:W-:Y:S01]  /*09c0*/  LOP3.LUT R6, R6, 0x7f800000, RZ, 0xfc, !PT ;  /* 0x7f80000006067812 */ /* 0x000fe200078efcff */
[----:B------:R-:W-:Y:S06]  /*09d0*/  BRA `(.L_x_12) ;  /* 0x0000000000047947 */ /* 0x000fec0003800000 */
.L_x_10:
[----:B------:R-:W-:-:S07]  /*09e0*/  IMAD R6, R7, 0x800000, R6 ;  /* 0x0080000007067824 */ /* 0x000fce00078e0206 */
.L_x_12:
[----:B------:R-:W-:Y:S05]  /*09f0*/  BSYNC.RECONVERGENT B2 ;  /* 0x0000000000027941 */ /* 0x000fea0003800200 */
.L_x_9:
[----:B------:R-:W-:Y:S05]  /*0a00*/  BRA `(.L_x_13) ;  /* 0x0000000000207947 */ /* 0x000fea0003800000 */
.L_x_8:
[----:B------:R-:W-:-:S04]  /*0a10*/  LOP3.LUT R6, R7, 0x80000000, R6, 0x48, !PT ;  /* 0x8000000007067812 */ /* 0x000fc800078e4806 */
[----:B------:R-:W-:Y:S01]  /*0a20*/  LOP3.LUT R6, R6, 0x7f800000, RZ, 0xfc, !PT ;  /* 0x7f80000006067812 */ /* 0x000fe200078efcff */
[----:B------:R-:W-:Y:S06]  /*0a30*/  BRA `(.L_x_13) ;  /* 0x0000000000147947 */ /* 0x000fec0003800000 */
.L_x_7:
[----:B------:R-:W-:Y:S01]  /*0a40*/  LOP3.LUT R6, R7, 0x80000000, R6, 0x48, !PT ;  /* 0x8000000007067812 */ /* 0x000fe200078e4806 */
[----:B------:R-:W-:Y:S06]  /*0a50*/  BRA `(.L_x_13) ;  /* 0x00000000000c7947 */ /* 0x000fec0003800000 */
.L_x_6:
[----:B------:R-:W0:Y:S01]  /*0a60*/  MUFU.RSQ R6, -QNAN ;  /* 0xffc0000000067908 */ /* 0x000e220000001400 */
[----:B------:R-:W-:Y:S05]  /*0a70*/  BRA `(.L_x_13) ;  /* 0x0000000000047947 */ /* 0x000fea0003800000 */
.L_x_5:
[----:B------:R-:W-:-:S07]  /*0a80*/  FADD.FTZ R6, R0, 9 ;  /* 0x4110000000067421 */ /* 0x000fce0000010000 */
.L_x_13:
[----:B------:R-:W-:Y:S05]  /*0a90*/  BSYNC.RECONVERGENT B0 ;  /* 0x0000000000007941 */ /* 0x000fea0003800200 */
.L_x_2:
[----:B------:R-:W-:-:S04]  /*0aa0*/  IMAD.MOV.U32 R5, RZ, RZ, 0x0 ;  /* 0x00000000ff057424 */ /* 0x000fc800078e00ff */
[----:B0-----:R-:W-:Y:S05]  /*0ab0*/  RET.REL.NODEC R4 `(_Z11imgConvolvePKfPfii) ;  /* 0xfffffff404507950 */ /* 0x001fea0003c3ffff */
.L_x_14:
[----:B------:R-:W-:-:S00]  /*0ac0*/  BRA `(.L_x_14) ;  /* 0xfffffffc00fc7947 */ /* 0x000fc0000383ffff */
[----:B------:R-:W-:-:S00]  /*0ad0*/  NOP ;  /* 0x0000000000007918 */ /* 0x000fc00000000000 */
        /* <DEDUP_REMOVED lines=10> */
.L_x_15:


//--------------------- .nv.shared._Z11imgConvolvePKfPfii --------------------------
	.section	.nv.shared._Z11imgConvolvePKfPfii,"aw",@nobits
	.sectionflags	@""
	.align	4
.nv.shared._Z11imgConvolvePKfPfii:
	.zero		5120


//--------------------- .nv.shared.reserved.0     --------------------------
	.section	.nv.shared.reserved.0,"aw",@nobits
	.weak		__nv_reservedSMEM_offset_0_alias
	.size		__nv_reservedSMEM_offset_0_alias, 0, 64
	.other		__nv_reservedSMEM_offset_0_alias,@"STO_CUDA_RESERVED_SHARED STV_DEFAULT"
__nv_reservedSMEM_offset_0_alias:
	.zero		0
	.zero		64


//--------------------- .nv.constant0._Z11imgConvolvePKfPfii --------------------------
	.section	.nv.constant0._Z11imgConvolvePKfPfii,"a",@progbits
	.sectionflags	@""
	.align	4
.nv.constant0._Z11imgConvolvePKfPfii:
	.zero		920


//--------------------- SYMBOLS --------------------------

	.type		.nv.reservedSmem.offset0,@object
	.size		.nv.reservedSmem.offset0,0x4
	.type		.nv.reservedSmem.cap,@object
	.size		.nv.reservedSmem.cap,0x4
